//
// Generated by NVIDIA NVVM Compiler
//
// Compiler Build ID: CL-36424714
// Cuda compilation tools, release 13.0, V13.0.88
// Based on NVVM 20.0.0
//

.version 9.0
.target sm_100
.address_size 64

	// .globl	_Z18cudaMatrixMultiplyPdS_S_iii

.visible .entry _Z18cudaMatrixMultiplyPdS_S_iii(
	.param .u64 .ptr .align 1 _Z18cudaMatrixMultiplyPdS_S_iii_param_0,
	.param .u64 .ptr .align 1 _Z18cudaMatrixMultiplyPdS_S_iii_param_1,
	.param .u64 .ptr .align 1 _Z18cudaMatrixMultiplyPdS_S_iii_param_2,
	.param .u32 _Z18cudaMatrixMultiplyPdS_S_iii_param_3,
	.param .u32 _Z18cudaMatrixMultiplyPdS_S_iii_param_4,
	.param .u32 _Z18cudaMatrixMultiplyPdS_S_iii_param_5
)
{
	.reg .pred 	%p<13>;
	.reg .b32 	%r<41>;
	.reg .b64 	%rd<53>;
	.reg .b64 	%fd<68>;

	ld.param.u64 	%rd7, [_Z18cudaMatrixMultiplyPdS_S_iii_param_0];
	ld.param.u64 	%rd8, [_Z18cudaMatrixMultiplyPdS_S_iii_param_1];
	ld.param.u64 	%rd6, [_Z18cudaMatrixMultiplyPdS_S_iii_param_2];
	ld.param.u32 	%r20, [_Z18cudaMatrixMultiplyPdS_S_iii_param_3];
	ld.param.u32 	%r18, [_Z18cudaMatrixMultiplyPdS_S_iii_param_4];
	ld.param.u32 	%r19, [_Z18cudaMatrixMultiplyPdS_S_iii_param_5];
	cvta.to.global.u64 	%rd1, %rd8;
	cvta.to.global.u64 	%rd2, %rd7;
	mov.u32 	%r21, %ctaid.y;
	mov.u32 	%r22, %ntid.y;
	mov.u32 	%r23, %tid.y;
	mad.lo.s32 	%r1, %r21, %r22, %r23;
	mov.u32 	%r24, %ctaid.x;
	mov.u32 	%r25, %ntid.x;
	mov.u32 	%r26, %tid.x;
	mad.lo.s32 	%r2, %r24, %r25, %r26;
	setp.ge.s32 	%p1, %r1, %r20;
	setp.ge.s32 	%p2, %r2, %r19;
	or.pred  	%p3, %p1, %p2;
	@%p3 bra 	$L__BB0_14;
	setp.lt.s32 	%p4, %r18, 1;
	mov.f64 	%fd67, 0d0000000000000000;
	@%p4 bra 	$L__BB0_13;
	mul.lo.s32 	%r3, %r18, %r1;
	and.b32  	%r4, %r18, 7;
	setp.lt.u32 	%p5, %r18, 8;
	mov.f64 	%fd67, 0d0000000000000000;
	mov.b32 	%r39, 0;
	@%p5 bra 	$L__BB0_5;
	and.b32  	%r39, %r18, 2147483640;
	neg.s32 	%r37, %r39;
	shl.b32 	%r7, %r19, 3;
	mul.wide.u32 	%rd9, %r3, 8;
	add.s64 	%rd10, %rd9, %rd2;
	add.s64 	%rd52, %rd10, 32;
	mov.f64 	%fd67, 0d0000000000000000;
	mul.wide.s32 	%rd13, %r19, 8;
	mov.u32 	%r36, %r2;
$L__BB0_4:
	.pragma "nounroll";
	ld.global.f64 	%fd17, [%rd52+-32];
	mul.wide.s32 	%rd11, %r36, 8;
	add.s64 	%rd12, %rd1, %rd11;
	ld.global.f64 	%fd18, [%rd12];
	fma.rn.f64 	%fd19, %fd17, %fd18, %fd67;
	ld.global.f64 	%fd20, [%rd52+-24];
	add.s64 	%rd14, %rd12, %rd13;
	ld.global.f64 	%fd21, [%rd14];
	fma.rn.f64 	%fd22, %fd20, %fd21, %fd19;
	ld.global.f64 	%fd23, [%rd52+-16];
	add.s64 	%rd15, %rd14, %rd13;
	ld.global.f64 	%fd24, [%rd15];
	fma.rn.f64 	%fd25, %fd23, %fd24, %fd22;
	ld.global.f64 	%fd26, [%rd52+-8];
	add.s64 	%rd16, %rd15, %rd13;
	ld.global.f64 	%fd27, [%rd16];
	fma.rn.f64 	%fd28, %fd26, %fd27, %fd25;
	ld.global.f64 	%fd29, [%rd52];
	add.s64 	%rd17, %rd16, %rd13;
	ld.global.f64 	%fd30, [%rd17];
	fma.rn.f64 	%fd31, %fd29, %fd30, %fd28;
	ld.global.f64 	%fd32, [%rd52+8];
	add.s64 	%rd18, %rd17, %rd13;
	ld.global.f64 	%fd33, [%rd18];
	fma.rn.f64 	%fd34, %fd32, %fd33, %fd31;
	ld.global.f64 	%fd35, [%rd52+16];
	add.s64 	%rd19, %rd18, %rd13;
	ld.global.f64 	%fd36, [%rd19];
	fma.rn.f64 	%fd37, %fd35, %fd36, %fd34;
	ld.global.f64 	%fd38, [%rd52+24];
	add.s64 	%rd20, %rd19, %rd13;
	ld.global.f64 	%fd39, [%rd20];
	fma.rn.f64 	%fd67, %fd38, %fd39, %fd37;
	add.s32 	%r37, %r37, 8;
	add.s32 	%r36, %r36, %r7;
	add.s64 	%rd52, %rd52, 64;
	setp.ne.s32 	%p6, %r37, 0;
	@%p6 bra 	$L__BB0_4;
$L__BB0_5:
	setp.eq.s32 	%p7, %r4, 0;
	@%p7 bra 	$L__BB0_13;
	and.b32  	%r13, %r18, 3;
	setp.lt.u32 	%p8, %r4, 4;
	@%p8 bra 	$L__BB0_8;
	add.s32 	%r28, %r39, %r3;
	mul.wide.u32 	%rd21, %r28, 8;
	add.s64 	%rd22, %rd2, %rd21;
	ld.global.f64 	%fd41, [%rd22];
	mad.lo.s32 	%r29, %r39, %r19, %r2;
	mul.wide.s32 	%rd23, %r29, 8;
	add.s64 	%rd24, %rd1, %rd23;
	ld.global.f64 	%fd42, [%rd24];
	fma.rn.f64 	%fd43, %fd41, %fd42, %fd67;
	cvt.u64.u32 	%rd25, %r3;
	cvt.u64.u32 	%rd26, %r39;
	add.s64 	%rd27, %rd26, %rd25;
	shl.b64 	%rd28, %rd27, 3;
	add.s64 	%rd29, %rd2, %rd28;
	ld.global.f64 	%fd44, [%rd29+8];
	mul.wide.s32 	%rd30, %r19, 8;
	add.s64 	%rd31, %rd24, %rd30;
	ld.global.f64 	%fd45, [%rd31];
	fma.rn.f64 	%fd46, %fd44, %fd45, %fd43;
	ld.global.f64 	%fd47, [%rd29+16];
	add.s64 	%rd32, %rd31, %rd30;
	ld.global.f64 	%fd48, [%rd32];
	fma.rn.f64 	%fd49, %fd47, %fd48, %fd46;
	ld.global.f64 	%fd50, [%rd29+24];
	add.s64 	%rd33, %rd32, %rd30;
	ld.global.f64 	%fd51, [%rd33];
	fma.rn.f64 	%fd67, %fd50, %fd51, %fd49;
	add.s32 	%r39, %r39, 4;
$L__BB0_8:
	setp.eq.s32 	%p9, %r13, 0;
	@%p9 bra 	$L__BB0_13;
	setp.eq.s32 	%p10, %r13, 1;
	@%p10 bra 	$L__BB0_11;
	add.s32 	%r30, %r39, %r3;
	mul.wide.u32 	%rd34, %r30, 8;
	add.s64 	%rd35, %rd2, %rd34;
	ld.global.f64 	%fd53, [%rd35];
	mad.lo.s32 	%r31, %r39, %r19, %r2;
	mul.wide.s32 	%rd36, %r31, 8;
	add.s64 	%rd37, %rd1, %rd36;
	ld.global.f64 	%fd54, [%rd37];
	fma.rn.f64 	%fd55, %fd53, %fd54, %fd67;
	cvt.u64.u32 	%rd38, %r3;
	cvt.u64.u32 	%rd39, %r39;
	add.s64 	%rd40, %rd39, %rd38;
	shl.b64 	%rd41, %rd40, 3;
	add.s64 	%rd42, %rd2, %rd41;
	ld.global.f64 	%fd56, [%rd42+8];
	mul.wide.s32 	%rd43, %r19, 8;
	add.s64 	%rd44, %rd37, %rd43;
	ld.global.f64 	%fd57, [%rd44];
	fma.rn.f64 	%fd67, %fd56, %fd57, %fd55;
	add.s32 	%r39, %r39, 2;
$L__BB0_11:
	and.b32  	%r32, %r18, 1;
	setp.eq.b32 	%p11, %r32, 1;
	not.pred 	%p12, %p11;
	@%p12 bra 	$L__BB0_13;
	add.s32 	%r33, %r39, %r3;
	mul.wide.u32 	%rd45, %r33, 8;
	add.s64 	%rd46, %rd2, %rd45;
	ld.global.f64 	%fd58, [%rd46];
	mad.lo.s32 	%r34, %r39, %r19, %r2;
	mul.wide.s32 	%rd47, %r34, 8;
	add.s64 	%rd48, %rd1, %rd47;
	ld.global.f64 	%fd59, [%rd48];
	fma.rn.f64 	%fd67, %fd58, %fd59, %fd67;
$L__BB0_13:
	mad.lo.s32 	%r35, %r19, %r1, %r2;
	cvta.to.global.u64 	%rd49, %rd6;
	mul.wide.s32 	%rd50, %r35, 8;
	add.s64 	%rd51, %rd49, %rd50;
	st.global.f64 	[%rd51], %fd67;
$L__BB0_14:
	ret;

}


// ===== COMPILED SASS (sm_100) =====

	.target	sm_100

	.elftype	@"ET_EXEC"


//--------------------- .note.nv.tkinfo           --------------------------
	.section	.note.nv.tkinfo,"",@"SHT_NOTE"
	.sectionflags	@"SHF_NOTE_NV_TKINFO"
	.tkinfo
        /*0018*/ 	.word	0x00000002
        /*0030*/ 	.string	""
        /*0030*/ 	.string	"ptxas"
        /*0030*/ 	.string	"Cuda compilation tools, release 13.0, V13.0.88"
        /*0030*/ 	.string	"Build cuda_13.0.r13.0/compiler.36424714_0"
        /*0030*/ 	.string	"-arch sm_100 -m 64 "



//--------------------- .note.nv.cuinfo           --------------------------
	.section	.note.nv.cuinfo,"",@"SHT_NOTE"
	.sectionflags	@"SHF_NOTE_NV_CUINFO"
        /*0018*/ 	.short	0x0002
        /*001a*/ 	.short	0x0064
        /*001c*/ 	.short	0x0082
	.zero		2


//--------------------- .nv.info                  --------------------------
	.section	.nv.info,"",@"SHT_CUDA_INFO"
	.align	4


	//----- nvinfo : EIATTR_REGCOUNT
	.align		4
        /*0000*/ 	.byte	0x04, 0x2f
        /*0002*/ 	.short	(.L_1 - .L_0)
	.align		4
.L_0:
        /*0004*/ 	.word	index@(_Z18cudaMatrixMultiplyPdS_S_iii)
        /*0008*/ 	.word	0x00000020


	//----- nvinfo : EIATTR_FRAME_SIZE
	.align		4
.L_1:
        /*000c*/ 	.byte	0x04, 0x11
        /*000e*/ 	.short	(.L_3 - .L_2)
	.align		4
.L_2:
        /*0010*/ 	.word	index@(_Z18cudaMatrixMultiplyPdS_S_iii)
        /*0014*/ 	.word	0x00000000


	//----- nvinfo : EIATTR_MIN_STACK_SIZE
	.align		4
.L_3:
        /*0018*/ 	.byte	0x04, 0x12
        /*001a*/ 	.short	(.L_5 - .L_4)
	.align		4
.L_4:
        /*001c*/ 	.word	index@(_Z18cudaMatrixMultiplyPdS_S_iii)
        /*0020*/ 	.word	0x00000000
.L_5:


//--------------------- .nv.compat                --------------------------
	.section	.nv.compat,"",@"SHT_CUDA_COMPAT_INFO"
	.align	4
        /*0000*/ 	.byte	0x02, 0x09, 0x00, 0x00, 0x02, 0x02, 0x01, 0x00, 0x02, 0x05, 0x05, 0x00, 0x03, 0x07, 0x01, 0x01
        /*0010*/ 	.byte	0x02, 0x03, 0x00, 0x00, 0x02, 0x06, 0x01, 0x00, 0x04, 0x0b, 0x08, 0x00, 0x01, 0x00, 0x00, 0x00
        /*0020*/ 	.byte	0x00, 0x00, 0x00, 0x00


//--------------------- .nv.info._Z18cudaMatrixMultiplyPdS_S_iii --------------------------
	.section	.nv.info._Z18cudaMatrixMultiplyPdS_S_iii,"",@"SHT_CUDA_INFO"
	.sectionflags	@""
	.align	4


	//----- nvinfo : EIATTR_CUDA_API_VERSION
	.align		4
        /*0000*/ 	.byte	0x04, 0x37
        /*0002*/ 	.short	(.L_7 - .L_6)
.L_6:
        /*0004*/ 	.word	0x00000082


	//----- nvinfo : EIATTR_KPARAM_INFO
	.align		4
.L_7:
        /*0008*/ 	.byte	0x04, 0x17
        /*000a*/ 	.short	(.L_9 - .L_8)
.L_8:
        /*000c*/ 	.word	0x00000000
        /*0010*/ 	.short	0x0005
        /*0012*/ 	.short	0x0020
        /*0014*/ 	.byte	0x00, 0xf0, 0x11, 0x00


	//----- nvinfo : EIATTR_KPARAM_INFO
	.align		4
.L_9:
        /*0018*/ 	.byte	0x04, 0x17
        /*001a*/ 	.short	(.L_11 - .L_10)
.L_10:
        /*001c*/ 	.word	0x00000000
        /*0020*/ 	.short	0x0004
        /*0022*/ 	.short	0x001c
        /*0024*/ 	.byte	0x00, 0xf0, 0x11, 0x00


	//----- nvinfo : EIATTR_KPARAM_INFO
	.align		4
.L_11:
        /*0028*/ 	.byte	0x04, 0x17
        /*002a*/ 	.short	(.L_13 - .L_12)
.L_12:
        /*002c*/ 	.word	0x00000000
        /*0030*/ 	.short	0x0003
        /*0032*/ 	.short	0x0018
        /*0034*/ 	.byte	0x00, 0xf0, 0x11, 0x00


	//----- nvinfo : EIATTR_KPARAM_INFO
	.align		4
.L_13:
        /*0038*/ 	.byte	0x04, 0x17
        /*003a*/ 	.short	(.L_15 - .L_14)
.L_14:
        /*003c*/ 	.word	0x00000000
        /*0040*/ 	.short	0x0002
        /*0042*/ 	.short	0x0010
        /*0044*/ 	.byte	0x00, 0xf5, 0x21, 0x00


	//----- nvinfo : EIATTR_KPARAM_INFO
	.align		4
.L_15:
        /*0048*/ 	.byte	0x04, 0x17
        /*004a*/ 	.short	(.L_17 - .L_16)
.L_16:
        /*004c*/ 	.word	0x00000000
        /*0050*/ 	.short	0x0001
        /*0052*/ 	.short	0x0008
        /*0054*/ 	.byte	0x00, 0xf5, 0x21, 0x00


	//----- nvinfo : EIATTR_KPARAM_INFO
	.align		4
.L_17:
        /*0058*/ 	.byte	0x04, 0x17
        /*005a*/ 	.short	(.L_19 - .L_18)
.L_18:
        /*005c*/ 	.word	0x00000000
        /*0060*/ 	.short	0x0000
        /*0062*/ 	.short	0x0000
        /*0064*/ 	.byte	0x00, 0xf5, 0x21, 0x00


	//----- nvinfo : EIATTR_SPARSE_MMA_MASK
	.align		4
.L_19:
        /*0068*/ 	.byte	0x03, 0x50
        /*006a*/ 	.short	0x0000


	//----- nvinfo : EIATTR_MAXREG_COUNT
	.align		4
        /*006c*/ 	.byte	0x03, 0x1b
        /*006e*/ 	.short	0x00ff


	//----- nvinfo : EIATTR_MERCURY_ISA_VERSION
	.align		4
        /*0070*/ 	.byte	0x03, 0x5f
        /*0072*/ 	.short	0x0101


	//----- nvinfo : EIATTR_VRC_CTA_INIT_COUNT
	.align		4
        /*0074*/ 	.byte	0x02, 0x4a
	.zero		1
	.zero		1


	//----- nvinfo : EIATTR_EXIT_INSTR_OFFSETS
	.align		4
        /*0078*/ 	.byte	0x04, 0x1c
        /*007a*/ 	.short	(.L_21 - .L_20)


	//   ....[0]....
.L_20:
        /*007c*/ 	.word	0x000000d0


	//   ....[1]....
        /*0080*/ 	.word	0x000008f0


	//----- nvinfo : EIATTR_CBANK_PARAM_SIZE
	.align		4
.L_21:
        /*0084*/ 	.byte	0x03, 0x19
        /*0086*/ 	.short	0x0024


	//----- nvinfo : EIATTR_PARAM_CBANK
	.align		4
        /*0088*/ 	.byte	0x04, 0x0a
        /*008a*/ 	.short	(.L_23 - .L_22)
	.align		4
.L_22:
        /*008c*/ 	.word	index@(.nv.constant0._Z18cudaMatrixMultiplyPdS_S_iii)
        /*0090*/ 	.short	0x0380
        /*0092*/ 	.short	0x0024


	//----- nvinfo : EIATTR_SW_WAR
	.align		4
.L_23:
        /*0094*/ 	.byte	0x04, 0x36
        /*0096*/ 	.short	(.L_25 - .L_24)
.L_24:
        /*0098*/ 	.word	0x00000008
.L_25:


//--------------------- .nv.callgraph             --------------------------
	.section	.nv.callgraph,"",@"SHT_CUDA_CALLGRAPH"
	.align	4
	.sectionentsize	8
	.align		4
        /*0000*/ 	.word	0x00000000
	.align		4
        /*0004*/ 	.word	0xffffffff
	.align		4
        /*0008*/ 	.word	0x00000000
	.align		4
        /*000c*/ 	.word	0xfffffffe
	.align		4
        /*0010*/ 	.word	0x00000000
	.align		4
        /*0014*/ 	.word	0xfffffffd
	.align		4
        /*0018*/ 	.word	0x00000000
	.align		4
        /*001c*/ 	.word	0xfffffffc


//--------------------- .text._Z18cudaMatrixMultiplyPdS_S_iii --------------------------
	.section	.text._Z18cudaMatrixMultiplyPdS_S_iii,"ax",@progbits
	.align	128
        .global         _Z18cudaMatrixMultiplyPdS_S_iii
        .type           _Z18cudaMatrixMultiplyPdS_S_iii,@function
        .size           _Z18cudaMatrixMultiplyPdS_S_iii,(.L_x_5 - _Z18cudaMatrixMultiplyPdS_S_iii)
        .other          _Z18cudaMatrixMultiplyPdS_S_iii,@"STO_CUDA_ENTRY STV_DEFAULT"
_Z18cudaMatrixMultiplyPdS_S_iii:
.text._Z18cudaMatrixMultiplyPdS_S_iii:
[----:B------:R-:W-:Y:S01]  /*0000*/  LDC R1, c[0x0][0x37c] ;  /* 0x0000df00ff017b82 */ /* 0x000fe20000000800 */
[----:B------:R-:W0:Y:S07]  /*0010*/  S2R R4, SR_TID.X ;  /* 0x0000000000047919 */ /* 0x000e2e0000002100 */
[----:B------:R-:W1:Y:S01]  /*0020*/  LDC R2, c[0x0][0x364] ;  /* 0x0000d900ff027b82 */ /* 0x000e620000000800 */
[----:B------:R-:W2:Y:S01]  /*0030*/  LDCU UR6, c[0x0][0x398] ;  /* 0x00007300ff0677ac */ /* 0x000ea20008000800 */
[----:B------:R-:W1:Y:S06]  /*0040*/  S2R R5, SR_TID.Y ;  /* 0x0000000000057919 */ /* 0x000e6c0000002200 */
[----:B------:R-:W0:Y:S08]  /*0050*/  S2UR UR5, SR_CTAID.X ;  /* 0x00000000000579c3 */ /* 0x000e300000002500 */
[----:B------:R-:W0:Y:S08]  /*0060*/  LDC R3, c[0x0][0x360] ;  /* 0x0000d800ff037b82 */ /* 0x000e300000000800 */
[----:B------:R-:W1:Y:S08]  /*0070*/  S2UR UR4, SR_CTAID.Y ;  /* 0x00000000000479c3 */ /* 0x000e700000002600 */
[----:B------:R-:W3:Y:S01]  /*0080*/  LDC R0, c[0x0][0x3a0] ;  /* 0x0000e800ff007b82 */ /* 0x000ee20000000800 */
[----:B0-----:R-:W-:-:S02]  /*0090*/  IMAD R3, R3, UR5, R4 ;  /* 0x0000000503037c24 */ /* 0x001fc4000f8e0204 */
[----:B-1----:R-:W-:-:S03]  /*00a0*/  IMAD R2, R2, UR4, R5 ;  /* 0x0000000402027c24 */ /* 0x002fc6000f8e0205 */
[----:B---3--:R-:W-:-:S04]  /*00b0*/  ISETP.GE.AND P0, PT, R3, R0, PT ;  /* 0x000000000300720c */ /* 0x008fc80003f06270 */
[----:B--2---:R-:W-:-:S13]  /*00c0*/  ISETP.GE.OR P0, PT, R2, UR6, P0 ;  /* 0x0000000602007c0c */ /* 0x004fda0008706670 */
[----:B------:R-:W-:Y:S05]  /*00d0*/  @P0 EXIT ;  /* 0x000000000000094d */ /* 0x000fea0003800000 */
[----:B------:R-:W0:Y:S01]  /*00e0*/  LDC R5, c[0x0][0x39c] ;  /* 0x0000e700ff057b82 */ /* 0x000e220000000800 */
[----:B------:R-:W1:Y:S01]  /*00f0*/  LDCU.64 UR4, c[0x0][0x358] ;  /* 0x00006b00ff0477ac */ /* 0x000e620008000a00 */
[----:B------:R-:W-:Y:S02]  /*0100*/  CS2R R18, SRZ ;  /* 0x0000000000127805 */ /* 0x000fe4000001ff00 */
[----:B0-----:R-:W-:-:S13]  /*0110*/  ISETP.GE.AND P0, PT, R5, 0x1, PT ;  /* 0x000000010500780c */ /* 0x001fda0003f06270 */
[----:B-1----:R-:W-:Y:S05]  /*0120*/  @!P0 BRA `(.L_x_0) ;  /* 0x0000000400e08947 */ /* 0x002fea0003800000 */
[C---:B------:R-:W-:Y:S01]  /*0130*/  ISETP.GE.U32.AND P1, PT, R5.reuse, 0x8, PT ;  /* 0x000000080500780c */ /* 0x040fe20003f26070 */
[----:B------:R-:W-:Y:S01]  /*0140*/  HFMA2 R7, -RZ, RZ, 0, 0 ;  /* 0x00000000ff077431 */ /* 0x000fe200000001ff */
[----:B------:R-:W-:Y:S01]  /*0150*/  LOP3.LUT R4, R5, 0x7, RZ, 0xc0, !PT ;  /* 0x0000000705047812 */ /* 0x000fe200078ec0ff */
[----:B------:R-:W-:Y:S01]  /*0160*/  IMAD R6, R2, R5, RZ ;  /* 0x0000000502067224 */ /* 0x000fe200078e02ff */
[----:B------:R-:W-:Y:S02]  /*0170*/  CS2R R18, SRZ ;  /* 0x0000000000127805 */ /* 0x000fe4000001ff00 */
[----:B------:R-:W-:-:S07]  /*0180*/  ISETP.NE.AND P0, PT, R4, RZ, PT ;  /* 0x000000ff0400720c */ /* 0x000fce0003f05270 */
[----:B------:R-:W-:Y:S06]  /*0190*/  @!P1 BRA `(.L_x_1) ;  /* 0x0000000000c49947 */ /* 0x000fec0003800000 */
[----:B------:R-:W0:Y:S01]  /*01a0*/  LDC.64 R8, c[0x0][0x380] ;  /* 0x0000e000ff087b82 */ /* 0x000e220000000a00 */
[----:B------:R-:W-:Y:S01]  /*01b0*/  LOP3.LUT R7, R5, 0x7ffffff8, RZ, 0xc0, !PT ;  /* 0x7ffffff805077812 */ /* 0x000fe200078ec0ff */
[----:B------:R-:W-:Y:S01]  /*01c0*/  IMAD.MOV.U32 R27, RZ, RZ, R3 ;  /* 0x000000ffff1b7224 */ /* 0x000fe200078e0003 */
[----:B------:R-:W-:-:S03]  /*01d0*/  CS2R R18, SRZ ;  /* 0x0000000000127805 */ /* 0x000fc6000001ff00 */
[----:B------:R-:W-:Y:S02]  /*01e0*/  IMAD.MOV R26, RZ, RZ, -R7 ;  /* 0x000000ffff1a7224 */ /* 0x000fe400078e0a07 */
[----:B0-----:R-:W-:-:S03]  /*01f0*/  IMAD.WIDE.U32 R8, R6, 0x8, R8 ;  /* 0x0000000806087825 */ /* 0x001fc600078e0008 */
[----:B------:R-:W-:-:S04]  /*0200*/  IADD3 R10, P1, PT, R8, 0x20, RZ ;  /* 0x00000020080a7810 */ /* 0x000fc80007f3e0ff */
[----:B------:R-:W-:-:S09]  /*0210*/  IADD3.X R11, PT, PT, RZ, R9, RZ, P1, !PT ;  /* 0x00000009ff0b7210 */ /* 0x000fd20000ffe4ff */
.L_x_2:
[----:B------:R-:W0:Y:S01]  /*0220*/  LDC.64 R22, c[0x0][0x388] ;  /* 0x0000e200ff167b82 */ /* 0x000e220000000a00 */
[----:B------:R-:W-:Y:S01]  /*0230*/  MOV R8, R10 ;  /* 0x0000000a00087202 */ /* 0x000fe20000000f00 */
[----:B------:R-:W-:-:S05]  /*0240*/  IMAD.MOV.U32 R9, RZ, RZ, R11 ;  /* 0x000000ffff097224 */ /* 0x000fca00078e000b */
[----:B------:R-:W2:Y:S04]  /*0250*/  LDG.E.64 R14, desc[UR4][R8.64+-0x20] ;  /* 0xffffe004080e7981 */ /* 0x000ea8000c1e1b00 */
[----:B------:R-:W3:Y:S01]  /*0260*/  LDG.E.64 R10, desc[UR4][R8.64+-0x18] ;  /* 0xffffe804080a7981 */ /* 0x000ee2000c1e1b00 */
[----:B0-----:R-:W-:-:S05]  /*0270*/  IMAD.WIDE R22, R27, 0x8, R22 ;  /* 0x000000081b167825 */ /* 0x001fca00078e0216 */
[----:B------:R-:W2:Y:S01]  /*0280*/  LDG.E.64 R12, desc[UR4][R22.64] ;  /* 0x00000004160c7981 */ /* 0x000ea2000c1e1b00 */
[----:B------:R-:W-:-:S05]  /*0290*/  IMAD.WIDE R28, R0, 0x8, R22 ;  /* 0x00000008001c7825 */ /* 0x000fca00078e0216 */
[----:B------:R-:W3:Y:S01]  /*02a0*/  LDG.E.64 R16, desc[UR4][R28.64] ;  /* 0x000000041c107981 */ /* 0x000ee2000c1e1b00 */
[C---:B------:R-:W-:Y:S01]  /*02b0*/  IMAD.WIDE R24, R0.reuse, 0x8, R28 ;  /* 0x0000000800187825 */ /* 0x040fe200078e021c */
[----:B--2---:R-:W-:Y:S02]  /*02c0*/  DFMA R18, R14, R12, R18 ;  /* 0x0000000c0e12722b */ /* 0x004fe40000000012 */
[----:B------:R-:W2:Y:S04]  /*02d0*/  LDG.E.64 R14, desc[UR4][R8.64+-0x10] ;  /* 0xfffff004080e7981 */ /* 0x000ea8000c1e1b00 */
[----:B------:R-:W2:Y:S01]  /*02e0*/  LDG.E.64 R12, desc[UR4][R24.64] ;  /* 0x00000004180c7981 */ /* 0x000ea2000c1e1b00 */
[----:B------:R-:W-:Y:S01]  /*02f0*/  IMAD.WIDE R20, R0, 0x8, R24 ;  /* 0x0000000800147825 */ /* 0x000fe200078e0218 */
[----:B---3--:R-:W-:-:S02]  /*0300*/  DFMA R16, R10, R16, R18 ;  /* 0x000000100a10722b */ /* 0x008fc40000000012 */
[----:B------:R-:W3:Y:S04]  /*0310*/  LDG.E.64 R10, desc[UR4][R8.64+-0x8] ;  /* 0xfffff804080a7981 */ /* 0x000ee8000c1e1b00 */
        /* <DEDUP_REMOVED lines=9> */
[----:B------:R-:W-:-:S03]  /*03b0*/  IMAD.WIDE R24, R0, 0x8, R28 ;  /* 0x0000000800187825 */ /* 0x000fc600078e021c */
[----:B------:R-:W4:Y:S01]  /*03c0*/  LDG.E.64 R22, desc[UR4][R8.64+0x18] ;  /* 0x0000180408167981 */ /* 0x000f22000c1e1b00 */
[----:B------:R-:W-:-:S06]  /*03d0*/  IMAD.WIDE R20, R0, 0x8, R24 ;  /* 0x0000000800147825 */ /* 0x000fcc00078e0218 */
[----:B------:R-:W4:Y:S01]  /*03e0*/  LDG.E.64 R20, desc[UR4][R20.64] ;  /* 0x0000000414147981 */ /* 0x000f22000c1e1b00 */
[----:B--2---:R-:W-:-:S03]  /*03f0*/  DFMA R14, R16, R14, R18 ;  /* 0x0000000e100e722b */ /* 0x004fc60000000012 */
[----:B------:R-:W2:Y:S04]  /*0400*/  LDG.E.64 R16, desc[UR4][R8.64+0x10] ;  /* 0x0000100408107981 */ /* 0x000ea8000c1e1b00 */
[----:B------:R-:W2:Y:S01]  /*0410*/  LDG.E.64 R18, desc[UR4][R24.64] ;  /* 0x0000000418127981 */ /* 0x000ea2000c1e1b00 */
[----:B------:R-:W-:Y:S01]  /*0420*/  IADD3 R26, PT, PT, R26, 0x8, RZ ;  /* 0x000000081a1a7810 */ /* 0x000fe20007ffe0ff */
[----:B---3--:R-:W-:-:S03]  /*0430*/  DFMA R10, R10, R12, R14 ;  /* 0x0000000c0a0a722b */ /* 0x008fc6000000000e */
[----:B------:R-:W-:Y:S02]  /*0440*/  ISETP.NE.AND P1, PT, R26, RZ, PT ;  /* 0x000000ff1a00720c */ /* 0x000fe40003f25270 */
[----:B------:R-:W-:-:S03]  /*0450*/  LEA R27, R0, R27, 0x3 ;  /* 0x0000001b001b7211 */ /* 0x000fc600078e18ff */
[----:B--2---:R-:W-:Y:S01]  /*0460*/  DFMA R18, R16, R18, R10 ;  /* 0x000000121012722b */ /* 0x004fe2000000000a */
[----:B------:R-:W-:-:S07]  /*0470*/  IADD3 R10, P2, PT, R8, 0x40, RZ ;  /* 0x00000040080a7810 */ /* 0x000fce0007f5e0ff */
[----:B----4-:R-:W-:Y:S01]  /*0480*/  DFMA R18, R22, R20, R18 ;  /* 0x000000141612722b */ /* 0x010fe20000000012 */
[----:B------:R-:W-:Y:S01]  /*0490*/  IMAD.X R11, RZ, RZ, R9, P2 ;  /* 0x000000ffff0b7224 */ /* 0x000fe200010e0609 */
[----:B------:R-:W-:Y:S09]  /*04a0*/  @P1 BRA `(.L_x_2) ;  /* 0xfffffffc005c1947 */ /* 0x000ff2000383ffff */
.L_x_1:
[----:B------:R-:W-:Y:S05]  /*04b0*/  @!P0 BRA `(.L_x_0) ;  /* 0x0000000000fc8947 */ /* 0x000fea0003800000 */
[----:B------:R-:W-:Y:S02]  /*04c0*/  ISETP.GE.U32.AND P1, PT, R4, 0x4, PT ;  /* 0x000000040400780c */ /* 0x000fe40003f26070 */
[----:B------:R-:W-:-:S04]  /*04d0*/  LOP3.LUT R26, R5, 0x3, RZ, 0xc0, !PT ;  /* 0x00000003051a7812 */ /* 0x000fc800078ec0ff */
[----:B------:R-:W-:-:S07]  /*04e0*/  ISETP.NE.AND P0, PT, R26, RZ, PT ;  /* 0x000000ff1a00720c */ /* 0x000fce0003f05270 */
[----:B------:R-:W-:Y:S06]  /*04f0*/  @!P1 BRA `(.L_x_3) ;  /* 0x00000000006c9947 */ /* 0x000fec0003800000 */
[----:B------:R-:W0:Y:S01]  /*0500*/  LDC.64 R24, c[0x0][0x380] ;  /* 0x0000e000ff187b82 */ /* 0x000e220000000a00 */
[----:B------:R-:W1:Y:S01]  /*0510*/  LDCU.64 UR6, c[0x0][0x380] ;  /* 0x00007000ff0677ac */ /* 0x000e620008000a00 */
[C---:B------:R-:W-:Y:S01]  /*0520*/  IMAD.IADD R9, R6.reuse, 0x1, R7 ;  /* 0x0000000106097824 */ /* 0x040fe200078e0207 */
[----:B------:R-:W-:Y:S01]  /*0530*/  IADD3 R4, P1, PT, R6, R7, RZ ;  /* 0x0000000706047210 */ /* 0x000fe20007f3e0ff */
[----:B------:R-:W-:-:S04]  /*0540*/  IMAD R13, R7, R0, R3 ;  /* 0x00000000070d7224 */ /* 0x000fc800078e0203 */
[----:B------:R-:W2:Y:S01]  /*0550*/  LDC.64 R10, c[0x0][0x388] ;  /* 0x0000e200ff0a7b82 */ /* 0x000ea20000000a00 */
[----:B0-----:R-:W-:-:S06]  /*0560*/  IMAD.WIDE.U32 R24, R9, 0x8, R24 ;  /* 0x0000000809187825 */ /* 0x001fcc00078e0018 */
[----:B------:R-:W3:Y:S01]  /*0570*/  LDG.E.64 R24, desc[UR4][R24.64] ;  /* 0x0000000418187981 */ /* 0x000ee2000c1e1b00 */
[----:B--2---:R-:W-:Y:S01]  /*0580*/  IMAD.WIDE R10, R13, 0x8, R10 ;  /* 0x000000080d0a7825 */ /* 0x004fe200078e020a */
[----:B------:R-:W-:Y:S02]  /*0590*/  IADD3.X R13, PT, PT, RZ, RZ, RZ, P1, !PT ;  /* 0x000000ffff0d7210 */ /* 0x000fe40000ffe4ff */
[----:B-1----:R-:W-:Y:S02]  /*05a0*/  LEA R28, P1, R4, UR6, 0x3 ;  /* 0x00000006041c7c11 */ /* 0x002fe4000f8218ff */
[----:B------:R-:W3:Y:S01]  /*05b0*/  LDG.E.64 R8, desc[UR4][R10.64] ;  /* 0x000000040a087981 */ /* 0x000ee2000c1e1b00 */
[----:B------:R-:W-:Y:S01]  /*05c0*/  IMAD.WIDE R14, R0, 0x8, R10 ;  /* 0x00000008000e7825 */ /* 0x000fe200078e020a */
[----:B------:R-:W-:-:S05]  /*05d0*/  LEA.HI.X R29, R4, UR7, R13, 0x3, P1 ;  /* 0x00000007041d7c11 */ /* 0x000fca00088f1c0d */
[----:B------:R-:W2:Y:S01]  /*05e0*/  LDG.E.64 R12, desc[UR4][R28.64+0x8] ;  /* 0x000008041c0c7981 */ /* 0x000ea2000c1e1b00 */
[----:B------:R-:W-:-:S03]  /*05f0*/  IMAD.WIDE R20, R0, 0x8, R14 ;  /* 0x0000000800147825 */ /* 0x000fc600078e020e */
[----:B------:R-:W2:Y:S04]  /*0600*/  LDG.E.64 R10, desc[UR4][R14.64] ;  /* 0x000000040e0a7981 */ /* 0x000ea8000c1e1b00 */
[----:B------:R-:W4:Y:S01]  /*0610*/  LDG.E.64 R16, desc[UR4][R20.64] ;  /* 0x0000000414107981 */ /* 0x000f22000c1e1b00 */
[----:B------:R-:W-:-:S03]  /*0620*/  IMAD.WIDE R22, R0, 0x8, R20 ;  /* 0x0000000800167825 */ /* 0x000fc600078e0214 */
[----:B------:R-:W4:Y:S04]  /*0630*/  LDG.E.64 R14, desc[UR4][R28.64+0x10] ;  /* 0x000010041c0e7981 */ /* 0x000f28000c1e1b00 */
[----:B------:R-:W5:Y:S04]  /*0640*/  LDG.E.64 R20, desc[UR4][R28.64+0x18] ;  /* 0x000018041c147981 */ /* 0x000f68000c1e1b00 */
[----:B------:R-:W5:Y:S01]  /*0650*/  LDG.E.64 R22, desc[UR4][R22.64] ;  /* 0x0000000416167981 */ /* 0x000f62000c1e1b00 */
[----:B------:R-:W-:Y:S01]  /*0660*/  VIADD R7, R7, 0x4 ;  /* 0x0000000407077836 */ /* 0x000fe20000000000 */
[----:B---3--:R-:W-:-:S08]  /*0670*/  DFMA R8, R24, R8, R18 ;  /* 0x000000081808722b */ /* 0x008fd00000000012 */
[----:B--2---:R-:W-:-:S08]  /*0680*/  DFMA R8, R12, R10, R8 ;  /* 0x0000000a0c08722b */ /* 0x004fd00000000008 */
[----:B----4-:R-:W-:-:S08]  /*0690*/  DFMA R8, R14, R16, R8 ;  /* 0x000000100e08722b */ /* 0x010fd00000000008 */
[----:B-----5:R-:W-:-:S11]  /*06a0*/  DFMA R18, R20, R22, R8 ;  /* 0x000000161412722b */ /* 0x020fd60000000008 */
.L_x_3:
[----:B------:R-:W-:Y:S05]  /*06b0*/  @!P0 BRA `(.L_x_0) ;  /* 0x00000000007c8947 */ /* 0x000fea0003800000 */
[----:B------:R-:W-:Y:S01]  /*06c0*/  ISETP.NE.AND P1, PT, R26, 0x1, PT ;  /* 0x000000011a00780c */ /* 0x000fe20003f25270 */
[----:B------:R-:W0:Y:S01]  /*06d0*/  LDC.64 R10, c[0x0][0x380] ;  /* 0x0000e000ff0a7b82 */ /* 0x000e220000000a00 */
[----:B------:R-:W-:-:S04]  /*06e0*/  LOP3.LUT R14, R5, 0x1, RZ, 0xc0, !PT ;  /* 0x00000001050e7812 */ /* 0x000fc800078ec0ff */
[----:B------:R-:W-:-:S03]  /*06f0*/  ISETP.NE.U32.AND P0, PT, R14, 0x1, PT ;  /* 0x000000010e00780c */ /* 0x000fc60003f05070 */
[----:B------:R-:W1:Y:S04]  /*0700*/  LDC.64 R20, c[0x0][0x388] ;  /* 0x0000e200ff147b82 */ /* 0x000e680000000a00 */
[CC--:B------:R-:W-:Y:S01]  /*0710*/  @P1 IADD3 R15, PT, PT, R6.reuse, R7.reuse, RZ ;  /* 0x00000007060f1210 */ /* 0x0c0fe20007ffe0ff */
[C---:B------:R-:W-:Y:S01]  /*0720*/  @P1 IMAD R17, R7.reuse, R0, R3 ;  /* 0x0000000007111224 */ /* 0x040fe200078e0203 */
[----:B------:R-:W-:Y:S01]  /*0730*/  @P1 IADD3 R16, P2, PT, R6, R7, RZ ;  /* 0x0000000706101210 */ /* 0x000fe20007f5e0ff */
[----:B------:R-:W-:Y:S01]  /*0740*/  @P1 VIADD R7, R7, 0x2 ;  /* 0x0000000207071836 */ /* 0x000fe20000000000 */
[----:B------:R-:W2:Y:S08]  /*0750*/  @P1 LDC.64 R8, c[0x0][0x380] ;  /* 0x0000e000ff081b82 */ /* 0x000eb00000000a00 */
[----:B------:R-:W3:Y:S01]  /*0760*/  LDC.64 R12, c[0x0][0x380] ;  /* 0x0000e000ff0c7b82 */ /* 0x000ee20000000a00 */
[----:B0-----:R-:W-:-:S06]  /*0770*/  @P1 IMAD.WIDE.U32 R14, R15, 0x8, R10 ;  /* 0x000000080f0e1825 */ /* 0x001fcc00078e000a */
[----:B------:R-:W4:Y:S01]  /*0780*/  @P1 LDG.E.64 R14, desc[UR4][R14.64] ;  /* 0x000000040e0e1981 */ /* 0x000f22000c1e1b00 */
[----:B------:R-:W0:Y:S01]  /*0790*/  LDC.64 R4, c[0x0][0x388] ;  /* 0x0000e200ff047b82 */ /* 0x000e220000000a00 */
[----:B-1----:R-:W-:Y:S01]  /*07a0*/  @P1 IMAD.WIDE R20, R17, 0x8, R20 ;  /* 0x0000000811141825 */ /* 0x002fe200078e0214 */
[----:B------:R-:W-:-:S04]  /*07b0*/  @P1 IADD3.X R17, PT, PT, RZ, RZ, RZ, P2, !PT ;  /* 0x000000ffff111210 */ /* 0x000fc800017fe4ff */
[----:B------:R-:W4:Y:S01]  /*07c0*/  @P1 LDG.E.64 R10, desc[UR4][R20.64] ;  /* 0x00000004140a1981 */ /* 0x000f22000c1e1b00 */
[----:B--2---:R-:W-:Y:S01]  /*07d0*/  @P1 LEA R8, P2, R16, R8, 0x3 ;  /* 0x0000000810081211 */ /* 0x004fe200078418ff */
[----:B------:R-:W-:-:S03]  /*07e0*/  @P1 IMAD.WIDE R22, R0, 0x8, R20 ;  /* 0x0000000800161825 */ /* 0x000fc600078e0214 */
[----:B------:R-:W-:Y:S01]  /*07f0*/  @P1 LEA.HI.X R9, R16, R9, R17, 0x3, P2 ;  /* 0x0000000910091211 */ /* 0x000fe200010f1c11 */
[----:B------:R-:W-:Y:S01]  /*0800*/  @!P0 IMAD R25, R7, R0, R3 ;  /* 0x0000000007198224 */ /* 0x000fe200078e0203 */
[----:B------:R-:W-:Y:S02]  /*0810*/  @!P0 IADD3 R17, PT, PT, R6, R7, RZ ;  /* 0x0000000706118210 */ /* 0x000fe40007ffe0ff */
[----:B------:R-:W2:Y:S04]  /*0820*/  @P1 LDG.E.64 R6, desc[UR4][R22.64] ;  /* 0x0000000416061981 */ /* 0x000ea8000c1e1b00 */
[----:B------:R-:W2:Y:S01]  /*0830*/  @P1 LDG.E.64 R8, desc[UR4][R8.64+0x8] ;  /* 0x0000080408081981 */ /* 0x000ea2000c1e1b00 */
[----:B---3--:R-:W-:-:S04]  /*0840*/  @!P0 IMAD.WIDE.U32 R12, R17, 0x8, R12 ;  /* 0x00000008110c8825 */ /* 0x008fc800078e000c */
[----:B0-----:R-:W-:Y:S02]  /*0850*/  @!P0 IMAD.WIDE R4, R25, 0x8, R4 ;  /* 0x0000000819048825 */ /* 0x001fe400078e0204 */
[----:B------:R-:W3:Y:S04]  /*0860*/  @!P0 LDG.E.64 R12, desc[UR4][R12.64] ;  /* 0x000000040c0c8981 */ /* 0x000ee8000c1e1b00 */
[----:B------:R-:W3:Y:S01]  /*0870*/  @!P0 LDG.E.64 R4, desc[UR4][R4.64] ;  /* 0x0000000404048981 */ /* 0x000ee2000c1e1b00 */
[----:B----4-:R-:W-:-:S08]  /*0880*/  @P1 DFMA R10, R14, R10, R18 ;  /* 0x0000000a0e0a122b */ /* 0x010fd00000000012 */
[----:B--2---:R-:W-:-:S08]  /*0890*/  @P1 DFMA R18, R8, R6, R10 ;  /* 0x000000060812122b */ /* 0x004fd0000000000a */
[----:B---3--:R-:W-:-:S11]  /*08a0*/  @!P0 DFMA R18, R12, R4, R18 ;  /* 0x000000040c12822b */ /* 0x008fd60000000012 */
.L_x_0:
[----:B------:R-:W0:Y:S01]  /*08b0*/  LDC.64 R4, c[0x0][0x390] ;  /* 0x0000e400ff047b82 */ /* 0x000e220000000a00 */
[----:B------:R-:W-:-:S04]  /*08c0*/  IMAD R3, R2, R0, R3 ;  /* 0x0000000002037224 */ /* 0x000fc800078e0203 */
[----:B0-----:R-:W-:-:S05]  /*08d0*/  IMAD.WIDE R2, R3, 0x8, R4 ;  /* 0x0000000803027825 */ /* 0x001fca00078e0204 */
[----:B------:R-:W-:Y:S01]  /*08e0*/  STG.E.64 desc[UR4][R2.64], R18 ;  /* 0x0000001202007986 */ /* 0x000fe2000c101b04 */
[----:B------:R-:W-:Y:S05]  /*08f0*/  EXIT ;  /* 0x000000000000794d */ /* 0x000fea0003800000 */
.L_x_4:
[----:B------:R-:W-:-:S00]  /*0900*/  BRA `(.L_x_4) ;  /* 0xfffffffc00fc7947 */ /* 0x000fc0000383ffff */
[----:B------:R-:W-:-:S00]  /*0910*/  NOP ;  /* 0x0000000000007918 */ /* 0x000fc00000000000 */
        /* <DEDUP_REMOVED lines=14> */
.L_x_5:


//--------------------- .nv.shared.reserved.0     --------------------------
	.section	.nv.shared.reserved.0,"aw",@nobits
	.weak		__nv_reservedSMEM_offset_0_alias
	.size		__nv_reservedSMEM_offset_0_alias, 0, 64
	.other		__nv_reservedSMEM_offset_0_alias,@"STO_CUDA_RESERVED_SHARED STV_DEFAULT"
__nv_reservedSMEM_offset_0_alias:
	.zero		0
	.zero		64


//--------------------- .nv.constant0._Z18cudaMatrixMultiplyPdS_S_iii --------------------------
	.section	.nv.constant0._Z18cudaMatrixMultiplyPdS_S_iii,"a",@progbits
	.sectionflags	@""
	.align	4
.nv.constant0._Z18cudaMatrixMultiplyPdS_S_iii:
	.zero		932


//--------------------- SYMBOLS --------------------------

	.type		.nv.reservedSmem.offset0,@object
	.size		.nv.reservedSmem.offset0,0x4
